	.headerflags	@"EF_CUDA_TEXMODE_UNIFIED EF_CUDA_64BIT_ADDRESS EF_CUDA_ACCELERATORS EF_CUDA_SM90 EF_CUDA_VIRTUAL_SM(EF_CUDA_SM90)"
	.elftype	@"ET_EXEC"


//--------------------- .nv.info                  --------------------------
	.section	.nv.info,"",@"SHT_CUDA_INFO"
	.align	4


	//----- nvinfo : EIATTR_REGCOUNT
	.align		4
        /*0000*/ 	.byte	0x04, 0x2f
        /*0002*/ 	.short	(.L_3 - .L_2)
	.align		4
.L_2:
        /*0004*/ 	.word	index@(triton_poi_fused__native_batch_norm_legit_no_training_add_relu_25)
        /*0008*/ 	.word	0x0000001a


	//----- nvinfo : EIATTR_MIN_STACK_SIZE
	.align		4
.L_3:
        /*000c*/ 	.byte	0x04, 0x12
        /*000e*/ 	.short	(.L_5 - .L_4)
	.align		4
.L_4:
        /*0010*/ 	.word	index@(triton_poi_fused__native_batch_norm_legit_no_training_add_relu_25)
        /*0014*/ 	.word	0x00000000


	//----- nvinfo : EIATTR_FRAME_SIZE
	.align		4
.L_5:
        /*0018*/ 	.byte	0x04, 0x11
        /*001a*/ 	.short	(.L_7 - .L_6)
	.align		4
.L_6:
        /*001c*/ 	.word	index@(triton_poi_fused__native_batch_norm_legit_no_training_add_relu_25)
        /*0020*/ 	.word	0x00000000


	//----- nvinfo : EIATTR_MIN_STACK_SIZE
	.align		4
.L_7:
        /*0024*/ 	.byte	0x04, 0x12
        /*0026*/ 	.short	(.L_9 - .L_8)
	.align		4
.L_8:
        /*0028*/ 	.word	index@(triton_poi_fused__native_batch_norm_legit_no_training_add_relu_25)
        /*002c*/ 	.word	0x00000000
.L_9:


//--------------------- .nv.info.triton_poi_fused__native_batch_norm_legit_no_training_add_relu_25 --------------------------
	.section	.nv.info.triton_poi_fused__native_batch_norm_legit_no_training_add_relu_25,"",@"SHT_CUDA_INFO"
	.sectionflags	@""
	.align	4


	//----- nvinfo : EIATTR_CUDA_API_VERSION
	.align		4
        /*0000*/ 	.byte	0x04, 0x37
        /*0002*/ 	.short	(.L_11 - .L_10)
.L_10:
        /*0004*/ 	.word	0x0000007c


	//----- nvinfo : EIATTR_KPARAM_INFO
	.align		4
.L_11:
        /*0008*/ 	.byte	0x04, 0x17
        /*000a*/ 	.short	(.L_13 - .L_12)
.L_12:
        /*000c*/ 	.word	0x00000000
        /*0010*/ 	.short	0x0007
        /*0012*/ 	.short	0x0038
        /*0014*/ 	.byte	0x00, 0xf0, 0x11, 0x00


	//----- nvinfo : EIATTR_KPARAM_INFO
	.align		4
.L_13:
        /*0018*/ 	.byte	0x04, 0x17
        /*001a*/ 	.short	(.L_15 - .L_14)
.L_14:
        /*001c*/ 	.word	0x00000000
        /*0020*/ 	.short	0x0006
        /*0022*/ 	.short	0x0030
        /*0024*/ 	.byte	0x00, 0xf4, 0x21, 0x00


	//----- nvinfo : EIATTR_KPARAM_INFO
	.align		4
.L_15:
        /*0028*/ 	.byte	0x04, 0x17
        /*002a*/ 	.short	(.L_17 - .L_16)
.L_16:
        /*002c*/ 	.word	0x00000000
        /*0030*/ 	.short	0x0005
        /*0032*/ 	.short	0x0028
        /*0034*/ 	.byte	0x00, 0xf4, 0x21, 0x00


	//----- nvinfo : EIATTR_KPARAM_INFO
	.align		4
.L_17:
        /*0038*/ 	.byte	0x04, 0x17
        /*003a*/ 	.short	(.L_19 - .L_18)
.L_18:
        /*003c*/ 	.word	0x00000000
        /*0040*/ 	.short	0x0004
        /*0042*/ 	.short	0x0020
        /*0044*/ 	.byte	0x00, 0xf4, 0x21, 0x00


	//----- nvinfo : EIATTR_KPARAM_INFO
	.align		4
.L_19:
        /*0048*/ 	.byte	0x04, 0x17
        /*004a*/ 	.short	(.L_21 - .L_20)
.L_20:
        /*004c*/ 	.word	0x00000000
        /*0050*/ 	.short	0x0003
        /*0052*/ 	.short	0x0018
        /*0054*/ 	.byte	0x00, 0xf4, 0x21, 0x00


	//----- nvinfo : EIATTR_KPARAM_INFO
	.align		4
.L_21:
        /*0058*/ 	.byte	0x04, 0x17
        /*005a*/ 	.short	(.L_23 - .L_22)
.L_22:
        /*005c*/ 	.word	0x00000000
        /*0060*/ 	.short	0x0002
        /*0062*/ 	.short	0x0010
        /*0064*/ 	.byte	0x00, 0xf4, 0x21, 0x00


	//----- nvinfo : EIATTR_KPARAM_INFO
	.align		4
.L_23:
        /*0068*/ 	.byte	0x04, 0x17
        /*006a*/ 	.short	(.L_25 - .L_24)
.L_24:
        /*006c*/ 	.word	0x00000000
        /*0070*/ 	.short	0x0001
        /*0072*/ 	.short	0x0008
        /*0074*/ 	.byte	0x00, 0xf4, 0x21, 0x00


	//----- nvinfo : EIATTR_KPARAM_INFO
	.align		4
.L_25:
        /*0078*/ 	.byte	0x04, 0x17
        /*007a*/ 	.short	(.L_27 - .L_26)
.L_26:
        /*007c*/ 	.word	0x00000000
        /*0080*/ 	.short	0x0000
        /*0082*/ 	.short	0x0000
        /*0084*/ 	.byte	0x00, 0xf4, 0x21, 0x00


	//----- nvinfo : EIATTR_SPARSE_MMA_MASK
	.align		4
.L_27:
        /*0088*/ 	.byte	0x03, 0x50
        /*008a*/ 	.short	0x0000


	//----- nvinfo : EIATTR_MAXREG_COUNT
	.align		4
        /*008c*/ 	.byte	0x03, 0x1b
        /*008e*/ 	.short	0x00ff


	//----- nvinfo : EIATTR_EXIT_INSTR_OFFSETS
	.align		4
        /*0090*/ 	.byte	0x04, 0x1c
        /*0092*/ 	.short	(.L_29 - .L_28)


	//   ....[0]....
.L_28:
        /*0094*/ 	.word	0x00000500


	//   ....[1]....
        /*0098*/ 	.word	0x00000520


	//----- nvinfo : EIATTR_REQNTID
	.align		4
.L_29:
        /*009c*/ 	.byte	0x04, 0x10
        /*009e*/ 	.short	(.L_31 - .L_30)
.L_30:
        /*00a0*/ 	.word	0x00000080
        /*00a4*/ 	.word	0x00000001
        /*00a8*/ 	.word	0x00000001


	//----- nvinfo : EIATTR_CBANK_PARAM_SIZE
	.align		4
.L_31:
        /*00ac*/ 	.byte	0x03, 0x19
        /*00ae*/ 	.short	0x003c


	//----- nvinfo : EIATTR_PARAM_CBANK
	.align		4
        /*00b0*/ 	.byte	0x04, 0x0a
        /*00b2*/ 	.short	(.L_33 - .L_32)
	.align		4
.L_32:
        /*00b4*/ 	.word	index@(.nv.constant0.triton_poi_fused__native_batch_norm_legit_no_training_add_relu_25)
        /*00b8*/ 	.short	0x0210
        /*00ba*/ 	.short	0x003c


	//----- nvinfo : EIATTR_SW_WAR
	.align		4
.L_33:
        /*00bc*/ 	.byte	0x04, 0x36
        /*00be*/ 	.short	(.L_35 - .L_34)
.L_34:
        /*00c0*/ 	.word	0x00000008
.L_35:


//--------------------- .nv.callgraph             --------------------------
	.section	.nv.callgraph,"",@"SHT_CUDA_CALLGRAPH"
	.align	4
	.sectionentsize	8
	.align		4
        /*0000*/ 	.word	0x00000000
	.align		4
        /*0004*/ 	.word	0xffffffff
	.align		4
        /*0008*/ 	.word	0x00000000
	.align		4
        /*000c*/ 	.word	0xfffffffe
	.align		4
        /*0010*/ 	.word	0x00000000
	.align		4
        /*0014*/ 	.word	0xfffffffd
	.align		4
        /*0018*/ 	.word	0x00000000
	.align		4
        /*001c*/ 	.word	0xfffffffc


//--------------------- .nv.constant4             --------------------------
	.section	.nv.constant4,"a",@progbits
	.align	8
	.align		8
.nv.constant4:
        /*0000*/ 	.dword	_$_str
	.align		8
        /*0008*/ 	.dword	_$_str_$_2


//--------------------- .text.triton_poi_fused__native_batch_norm_legit_no_training_add_relu_25 --------------------------
	.section	.text.triton_poi_fused__native_batch_norm_legit_no_training_add_relu_25,"ax",@progbits
	.align	128
        .global         triton_poi_fused__native_batch_norm_legit_no_training_add_relu_25
        .type           triton_poi_fused__native_batch_norm_legit_no_training_add_relu_25,@function
        .size           triton_poi_fused__native_batch_norm_legit_no_training_add_relu_25,(.L_x_1 - triton_poi_fused__native_batch_norm_legit_no_training_add_relu_25)
        .other          triton_poi_fused__native_batch_norm_legit_no_training_add_relu_25,@"STO_CUDA_ENTRY STV_DEFAULT"
triton_poi_fused__native_batch_norm_legit_no_training_add_relu_25:
.text.triton_poi_fused__native_batch_norm_legit_no_training_add_relu_25:
[----:B------:R-:W0:Y:S01]  /*0000*/  LDC R1, c[0x0][0x28] ;  /* 0x00000a00ff017b82 */ /* 0x000e220000000800 */
[----:B------:R-:W1:Y:S07]  /*0010*/  S2R R0, SR_TID.X ;  /* 0x0000000000007919 */ /* 0x000e6e0000002100 */
[----:B------:R-:W2:Y:S01]  /*0020*/  LDC.64 R4, c[0x0][0x220] ;  /* 0x00008800ff047b82 */ /* 0x000ea20000000a00 */
[----:B------:R-:W-:Y:S01]  /*0030*/  IMAD.MOV.U32 R12, RZ, RZ, RZ ;  /* 0x000000ffff0c7224 */ /* 0x000fe200078e00ff */
[----:B------:R-:W-:Y:S01]  /*0040*/  ULDC.64 UR4, c[0x0][0x208] ;  /* 0x0000820000047ab9 */ /* 0x000fe20000000a00 */
[----:B------:R-:W3:Y:S05]  /*0050*/  S2R R13, SR_CTAID.X ;  /* 0x00000000000d7919 */ /* 0x000eea0000002500 */
[----:B------:R-:W4:Y:S08]  /*0060*/  LDC.64 R22, c[0x0][0x218] ;  /* 0x00008600ff167b82 */ /* 0x000f300000000a00 */
[----:B------:R-:W5:Y:S08]  /*0070*/  LDC.64 R20, c[0x0][0x210] ;  /* 0x00008400ff147b82 */ /* 0x000f700000000a00 */
[----:B------:R-:W4:Y:S01]  /*0080*/  LDC.64 R8, c[0x0][0x228] ;  /* 0x00008a00ff087b82 */ /* 0x000f220000000a00 */
[----:B-1----:R-:W-:-:S07]  /*0090*/  SHF.L.U32 R0, R0, 0x1, RZ ;  /* 0x0000000100007819 */ /* 0x002fce00000006ff */
[----:B------:R-:W1:Y:S01]  /*00a0*/  LDC.64 R10, c[0x0][0x230] ;  /* 0x00008c00ff0a7b82 */ /* 0x000e620000000a00 */
[----:B---3--:R-:W-:Y:S02]  /*00b0*/  SHF.R.S32.HI R2, RZ, 0x17, R13 ;  /* 0x00000017ff027819 */ /* 0x008fe4000001140d */
[----:B------:R-:W-:Y:S02]  /*00c0*/  LOP3.LUT R0, R0, 0xfe, RZ, 0xc0, !PT ;  /* 0x000000fe00007812 */ /* 0x000fe400078ec0ff */
[----:B------:R-:W-:-:S03]  /*00d0*/  SGXT R2, R2, 0x1 ;  /* 0x000000010202781a */ /* 0x000fc60000000200 */
[----:B------:R-:W3:Y:S01]  /*00e0*/  LDC.64 R6, c[0x0][0x238] ;  /* 0x00008e00ff067b82 */ /* 0x000ee20000000a00 */
[----:B------:R-:W-:-:S04]  /*00f0*/  LEA R13, R13, R0, 0x8 ;  /* 0x000000000d0d7211 */ /* 0x000fc800078e40ff */
[----:B------:R-:W-:Y:S02]  /*0100*/  LEA.HI R2, R2, R13, RZ, 0x2 ;  /* 0x0000000d02027211 */ /* 0x000fe400078f10ff */
[----:B------:R-:W-:Y:S02]  /*0110*/  ISETP.GE.AND P0, PT, R13, 0x800, PT ;  /* 0x000008000d00780c */ /* 0x000fe40003f06270 */
[--C-:B------:R-:W-:Y:S02]  /*0120*/  SHF.R.S32.HI R0, RZ, 0x2, R2.reuse ;  /* 0x00000002ff007819 */ /* 0x100fe40000011402 */
[----:B------:R-:W-:-:S04]  /*0130*/  SHF.R.S32.HI R3, RZ, 0x1f, R2 ;  /* 0x0000001fff037819 */ /* 0x000fc80000011402 */
[----:B------:R-:W-:-:S04]  /*0140*/  LEA.HI R3, R3, R0, RZ, 0x7 ;  /* 0x0000000003037211 */ /* 0x000fc800078f38ff */
[----:B------:R-:W-:-:S04]  /*0150*/  LOP3.LUT R3, R3, 0xffffff80, RZ, 0xc0, !PT ;  /* 0xffffff8003037812 */ /* 0x000fc800078ec0ff */
[----:B------:R-:W-:Y:S01]  /*0160*/  IADD3 R17, R0, -R3, RZ ;  /* 0x8000000300117210 */ /* 0x000fe20007ffe0ff */
[----:B------:R-:W-:-:S04]  /*0170*/  HFMA2.MMA R0, -RZ, RZ, 0, 0 ;  /* 0x00000000ff007435 */ /* 0x000fc800000001ff */
[----:B--2---:R-:W-:-:S05]  /*0180*/  IMAD.WIDE R4, R17, 0x4, R4 ;  /* 0x0000000411047825 */ /* 0x004fca00078e0204 */
[----:B------:R-:W2:Y:S04]  /*0190*/  @!P0 LDG.E.EL R12, desc[UR4][R4.64] ;  /* 0x00000004040c8981 */ /* 0x000ea8000c2e1900 */
[----:B------:R1:W2:Y:S01]  /*01a0*/  @!P0 LDG.E.EL R0, desc[UR4][R4.64] ;  /* 0x0000000404008981 */ /* 0x0002a2000c2e1900 */
[----:B------:R-:W-:Y:S02]  /*01b0*/  CS2R R14, SRZ ;  /* 0x00000000000e7805 */ /* 0x000fe4000001ff00 */
[----:B------:R-:W-:Y:S01]  /*01c0*/  CS2R R2, SRZ ;  /* 0x0000000000027805 */ /* 0x000fe2000001ff00 */
[----:B----4-:R-:W-:-:S04]  /*01d0*/  IMAD.WIDE R22, R17, 0x4, R22 ;  /* 0x0000000411167825 */ /* 0x010fc800078e0216 */
[----:B-----5:R-:W-:Y:S01]  /*01e0*/  IMAD.WIDE R20, R13, 0x4, R20 ;  /* 0x000000040d147825 */ /* 0x020fe200078e0214 */
[----:B------:R-:W4:Y:S01]  /*01f0*/  @!P0 LDG.E.EL R14, desc[UR4][R22.64] ;  /* 0x00000004160e8981 */ /* 0x000f22000c2e1900 */
[----:B------:R-:W-:Y:S02]  /*0200*/  CS2R R18, SRZ ;  /* 0x0000000000127805 */ /* 0x000fe4000001ff00 */
[C---:B01----:R-:W-:Y:S01]  /*0210*/  IMAD.WIDE R4, R17.reuse, 0x4, R8 ;  /* 0x0000000411047825 */ /* 0x043fe200078e0208 */
[----:B------:R-:W4:Y:S03]  /*0220*/  @!P0 LDG.E.64 R2, desc[UR4][R20.64] ;  /* 0x0000000414028981 */ /* 0x000f26000c1e1b00 */
[----:B------:R-:W-:Y:S01]  /*0230*/  IMAD.WIDE R10, R17, 0x4, R10 ;  /* 0x00000004110a7825 */ /* 0x000fe200078e020a */
[----:B------:R-:W-:Y:S01]  /*0240*/  CS2R R16, SRZ ;  /* 0x0000000000107805 */ /* 0x000fe2000001ff00 */
[----:B------:R-:W5:Y:S01]  /*0250*/  @!P0 LDG.E.EL R15, desc[UR4][R22.64] ;  /* 0x00000004160f8981 */ /* 0x000f62000c2e1900 */
[----:B------:R-:W-:Y:S01]  /*0260*/  CS2R R8, SRZ ;  /* 0x0000000000087805 */ /* 0x000fe2000001ff00 */
[----:B---3--:R-:W-:-:S02]  /*0270*/  IMAD.WIDE R6, R13, 0x4, R6 ;  /* 0x000000040d067825 */ /* 0x008fc400078e0206 */
[----:B------:R-:W3:Y:S04]  /*0280*/  @!P0 LDG.E.EL R18, desc[UR4][R4.64] ;  /* 0x0000000404128981 */ /* 0x000ee8000c2e1900 */
[----:B------:R-:W3:Y:S04]  /*0290*/  @!P0 LDG.E.EL R17, desc[UR4][R10.64] ;  /* 0x000000040a118981 */ /* 0x000ee8000c2e1900 */
[----:B------:R0:W3:Y:S04]  /*02a0*/  @!P0 LDG.E.EL R19, desc[UR4][R4.64] ;  /* 0x0000000404138981 */ /* 0x0000e8000c2e1900 */
[----:B------:R-:W3:Y:S04]  /*02b0*/  @!P0 LDG.E.EL R16, desc[UR4][R10.64] ;  /* 0x000000040a108981 */ /* 0x000ee8000c2e1900 */
[----:B------:R1:W3:Y:S01]  /*02c0*/  @!P0 LDG.E.64 R8, desc[UR4][R6.64] ;  /* 0x0000000406088981 */ /* 0x0002e2000c1e1b00 */
[----:B0-----:R-:W0:Y:S01]  /*02d0*/  LDC.64 R4, c[0x0][0x240] ;  /* 0x00009000ff047b82 */ /* 0x001e220000000a00 */
[----:B-1----:R-:W-:-:S02]  /*02e0*/  IMAD.MOV.U32 R7, RZ, RZ, 0x3e800000 ;  /* 0x3e800000ff077424 */ /* 0x002fc400078e00ff */
[----:B0-----:R-:W-:-:S04]  /*02f0*/  IMAD.WIDE R4, R13, 0x4, R4 ;  /* 0x000000040d047825 */ /* 0x001fc800078e0204 */
[----:B--2---:R-:W-:Y:S01]  /*0300*/  FADD R12, R12, 9.9999997473787516356e-06 ;  /* 0x3727c5ac0c0c7421 */ /* 0x004fe20000000000 */
[----:B------:R-:W-:-:S03]  /*0310*/  FADD R0, R0, 9.9999997473787516356e-06 ;  /* 0x3727c5ac00007421 */ /* 0x000fc60000000000 */
[----:B------:R-:W0:Y:S08]  /*0320*/  MUFU.SQRT R21, R12 ;  /* 0x0000000c00157308 */ /* 0x000e300000002000 */
[----:B------:R-:W1:Y:S01]  /*0330*/  MUFU.SQRT R20, R0 ;  /* 0x0000000000147308 */ /* 0x000e620000002000 */
[C---:B0-----:R-:W-:Y:S02]  /*0340*/  FSETP.GT.AND P2, PT, R21.reuse, 8.50705917302346158658e+37, PT ;  /* 0x7e8000001500780b */ /* 0x041fe40003f44000 */
[----:B------:R-:W-:-:S02]  /*0350*/  FSETP.GEU.AND P4, PT, R21, 1.175494350822287508e-38, PT ;  /* 0x008000001500780b */ /* 0x000fc40003f8e000 */
[C---:B-1----:R-:W-:Y:S02]  /*0360*/  FSETP.GT.AND P1, PT, R20.reuse, 8.50705917302346158658e+37, PT ;  /* 0x7e8000001400780b */ /* 0x042fe40003f24000 */
[----:B------:R-:W-:-:S07]  /*0370*/  FSETP.GEU.AND P3, PT, R20, 1.175494350822287508e-38, PT ;  /* 0x008000001400780b */ /* 0x000fce0003f6e000 */
[----:B------:R-:W-:-:S04]  /*0380*/  @P2 FMUL R21, R21, 0.25 ;  /* 0x3e80000015152820 */ /* 0x000fc80000400000 */
[----:B------:R-:W-:Y:S01]  /*0390*/  @!P4 FMUL R21, R21, 16777216 ;  /* 0x4b8000001515c820 */ /* 0x000fe20000400000 */
[----:B------:R-:W-:-:S04]  /*03a0*/  @P1 FMUL R20, R20, 0.25 ;  /* 0x3e80000014141820 */ /* 0x000fc80000400000 */
[----:B------:R-:W-:Y:S01]  /*03b0*/  @!P3 FMUL R20, R20, 16777216 ;  /* 0x4b8000001414b820 */ /* 0x000fe20000400000 */
[----:B------:R-:W0:Y:S01]  /*03c0*/  MUFU.RCP R21, R21 ;  /* 0x0000001500157308 */ /* 0x000e220000001000 */
[----:B------:R-:W-:-:S07]  /*03d0*/  FSEL R0, R7, 1, P2 ;  /* 0x3f80000007007808 */ /* 0x000fce0001000000 */
[----:B------:R-:W1:Y:S01]  /*03e0*/  MUFU.RCP R20, R20 ;  /* 0x0000001400147308 */ /* 0x000e620000001000 */
[----:B------:R-:W-:Y:S01]  /*03f0*/  FSEL R7, R7, 1, P1 ;  /* 0x3f80000007077808 */ /* 0x000fe20000800000 */
[----:B------:R-:W-:Y:S01]  /*0400*/  @!P4 FMUL R0, R0, 16777216 ;  /* 0x4b8000000000c820 */ /* 0x000fe20000400000 */
[----:B----4-:R-:W-:-:S03]  /*0410*/  FADD R3, -R14, R3 ;  /* 0x000000030e037221 */ /* 0x010fc60000000100 */
[----:B------:R-:W-:Y:S01]  /*0420*/  @!P3 FMUL R7, R7, 16777216 ;  /* 0x4b8000000707b820 */ /* 0x000fe20000400000 */
[----:B0-----:R-:W-:Y:S01]  /*0430*/  FMUL R0, R21, R0 ;  /* 0x0000000015007220 */ /* 0x001fe20000400000 */
[----:B-----5:R-:W-:-:S03]  /*0440*/  FADD R2, -R15, R2 ;  /* 0x000000020f027221 */ /* 0x020fc60000000100 */
[----:B------:R-:W-:Y:S01]  /*0450*/  FMUL R0, R3, R0 ;  /* 0x0000000003007220 */ /* 0x000fe20000400000 */
[----:B-1----:R-:W-:-:S03]  /*0460*/  FMUL R7, R20, R7 ;  /* 0x0000000714077220 */ /* 0x002fc60000400000 */
[----:B---3--:R-:W-:Y:S01]  /*0470*/  FFMA R0, R0, R18, R17 ;  /* 0x0000001200007223 */ /* 0x008fe20000000011 */
[----:B------:R-:W-:-:S04]  /*0480*/  FMUL R7, R2, R7 ;  /* 0x0000000702077220 */ /* 0x000fc80000400000 */
[C---:B------:R-:W-:Y:S01]  /*0490*/  FSETP.GEU.AND P2, PT, R0.reuse, -R9, PT ;  /* 0x800000090000720b */ /* 0x040fe20003f4e000 */
[----:B------:R-:W-:Y:S01]  /*04a0*/  FFMA R7, R7, R19, R16 ;  /* 0x0000001307077223 */ /* 0x000fe20000000010 */
[----:B------:R-:W-:-:S03]  /*04b0*/  FADD R9, R0, R9 ;  /* 0x0000000900097221 */ /* 0x000fc60000000000 */
[C---:B------:R-:W-:Y:S01]  /*04c0*/  FADD R0, R7.reuse, R8 ;  /* 0x0000000807007221 */ /* 0x040fe20000000000 */
[----:B------:R-:W-:Y:S02]  /*04d0*/  FSETP.GEU.AND P1, PT, R7, -R8, PT ;  /* 0x800000080700720b */ /* 0x000fe40003f2e000 */
[----:B------:R-:W-:Y:S02]  /*04e0*/  FSEL R9, R9, RZ, P2 ;  /* 0x000000ff09097208 */ /* 0x000fe40001000000 */
[----:B------:R-:W-:Y:S01]  /*04f0*/  FSEL R8, R0, RZ, P1 ;  /* 0x000000ff00087208 */ /* 0x000fe20000800000 */
[----:B------:R-:W-:Y:S08]  /*0500*/  @P0 EXIT ;  /* 0x000000000000094d */ /* 0x000ff00003800000 */
[----:B------:R-:W-:Y:S01]  /*0510*/  STG.E.64 desc[UR4][R4.64], R8 ;  /* 0x0000000804007986 */ /* 0x000fe2000c101b04 */
[----:B------:R-:W-:Y:S05]  /*0520*/  EXIT ;  /* 0x000000000000794d */ /* 0x000fea0003800000 */
.L_x_0:
[----:B------:R-:W-:-:S00]  /*0530*/  BRA `(.L_x_0) ;  /* 0xfffffffc00fc7947 */ /* 0x000fc0000383ffff */
[----:B------:R-:W-:-:S00]  /*0540*/  NOP ;  /* 0x0000000000007918 */ /* 0x000fc00000000000 */
        /* <DEDUP_REMOVED lines=11> */
.L_x_1:


//--------------------- .nv.global.init           --------------------------
	.section	.nv.global.init,"aw",@progbits
.nv.global.init:
	.type		_$_str,@object
	.size		_$_str,(_$_str_$_2 - _$_str)
_$_str:
        /*0000*/ 	.byte	0x5f, 0x5f, 0x43, 0x55, 0x44, 0x41, 0x5f, 0x46, 0x54, 0x5a, 0x00
	.type		_$_str_$_2,@object
	.size		_$_str_$_2,(.L_1 - _$_str_$_2)
_$_str_$_2:
        /*000b*/ 	.byte	0x5f, 0x5f, 0x43, 0x55, 0x44, 0x41, 0x5f, 0x50, 0x52, 0x45, 0x43, 0x5f, 0x53, 0x51, 0x52, 0x54
        /*001b*/ 	.byte	0x00
.L_1:


//--------------------- .nv.constant0.triton_poi_fused__native_batch_norm_legit_no_training_add_relu_25 --------------------------
	.section	.nv.constant0.triton_poi_fused__native_batch_norm_legit_no_training_add_relu_25,"a",@progbits
	.sectionflags	@""
	.align	4
.nv.constant0.triton_poi_fused__native_batch_norm_legit_no_training_add_relu_25:
	.zero		588
